//
// Generated by NVIDIA NVVM Compiler
//
// Compiler Build ID: CL-36424714
// Cuda compilation tools, release 13.0, V13.0.88
// Based on NVVM 20.0.0
//

.version 9.0
.target sm_100
.address_size 64

	// .globl	_Z8padArrayPi
.extern .func  (.param .b32 func_retval0) vprintf
(
	.param .b64 vprintf_param_0,
	.param .b64 vprintf_param_1
)
;
// _ZZ8padArrayPiE11sharedArray has been demoted
.global .align 1 .b8 $str[49] = {84, 104, 114, 101, 97, 100, 32, 37, 100, 58, 32, 79, 114, 105, 103, 105, 110, 97, 108, 32, 86, 97, 108, 117, 101, 58, 32, 37, 100, 44, 32, 80, 97, 100, 100, 101, 100, 32, 86, 97, 108, 117, 101, 58, 32, 37, 100, 10};

.visible .entry _Z8padArrayPi(
	.param .u64 .ptr .align 1 _Z8padArrayPi_param_0
)
{
	.local .align 8 .b8 	__local_depot0[16];
	.reg .b64 	%SP;
	.reg .b64 	%SPL;
	.reg .b32 	%r<16>;
	.reg .b64 	%rd<9>;
	// demoted variable
	.shared .align 4 .b8 _ZZ8padArrayPiE11sharedArray[528];
	mov.u64 	%SPL, __local_depot0;
	cvta.local.u64 	%SP, %SPL;
	ld.param.u64 	%rd1, [_Z8padArrayPi_param_0];
	cvta.to.global.u64 	%rd2, %rd1;
	add.u64 	%rd3, %SP, 0;
	add.u64 	%rd4, %SPL, 0;
	mov.u32 	%r1, %tid.x;
	mov.u32 	%r2, %ctaid.x;
	mov.u32 	%r3, %ntid.x;
	mad.lo.s32 	%r4, %r2, %r3, %r1;
	mul.wide.s32 	%rd5, %r4, 4;
	add.s64 	%rd6, %rd2, %rd5;
	ld.global.u32 	%r5, [%rd6];
	shl.b32 	%r6, %r1, 2;
	mov.u32 	%r7, _ZZ8padArrayPiE11sharedArray;
	add.s32 	%r8, %r7, %r6;
	st.shared.u32 	[%r8], %r5;
	bar.sync 	0;
	shr.u32 	%r9, %r1, 3;
	and.b32  	%r10, %r9, 124;
	add.s32 	%r11, %r8, %r10;
	ld.shared.u32 	%r12, [%r11];
	ld.global.u32 	%r13, [%rd6];
	st.local.v2.u32 	[%rd4], {%r1, %r13};
	st.local.u32 	[%rd4+8], %r12;
	mov.u64 	%rd7, $str;
	cvta.global.u64 	%rd8, %rd7;
	{ // callseq 0, 0
	.param .b64 param0;
	st.param.b64 	[param0], %rd8;
	.param .b64 param1;
	st.param.b64 	[param1], %rd3;
	.param .b32 retval0;
	call.uni (retval0), 
	vprintf, 
	(
	param0, 
	param1
	);
	ld.param.b32 	%r14, [retval0];
	} // callseq 0
	ret;

}


// ===== COMPILED SASS (sm_100) =====

	.target	sm_100

	.elftype	@"ET_EXEC"


//--------------------- .note.nv.tkinfo           --------------------------
	.section	.note.nv.tkinfo,"",@"SHT_NOTE"
	.sectionflags	@"SHF_NOTE_NV_TKINFO"
	.tkinfo
        /*0018*/ 	.word	0x00000002
        /*0030*/ 	.string	""
        /*0030*/ 	.string	"ptxas"
        /*0030*/ 	.string	"Cuda compilation tools, release 13.0, V13.0.88"
        /*0030*/ 	.string	"Build cuda_13.0.r13.0/compiler.36424714_0"
        /*0030*/ 	.string	"-arch sm_100 -m 64 "



//--------------------- .note.nv.cuinfo           --------------------------
	.section	.note.nv.cuinfo,"",@"SHT_NOTE"
	.sectionflags	@"SHF_NOTE_NV_CUINFO"
        /*0018*/ 	.short	0x0002
        /*001a*/ 	.short	0x0064
        /*001c*/ 	.short	0x0082
	.zero		2


//--------------------- .nv.info                  --------------------------
	.section	.nv.info,"",@"SHT_CUDA_INFO"
	.align	4


	//----- nvinfo : EIATTR_REGCOUNT
	.align		4
        /*0000*/ 	.byte	0x04, 0x2f
        /*0002*/ 	.short	(.L_2 - .L_1)
	.align		4
.L_1:
        /*0004*/ 	.word	index@(_Z8padArrayPi)
        /*0008*/ 	.word	0x00000018


	//----- nvinfo : EIATTR_FRAME_SIZE
	.align		4
.L_2:
        /*000c*/ 	.byte	0x04, 0x11
        /*000e*/ 	.short	(.L_4 - .L_3)
	.align		4
.L_3:
        /*0010*/ 	.word	index@(_Z8padArrayPi)
        /*0014*/ 	.word	0x00000010


	//----- nvinfo : EIATTR_MIN_STACK_SIZE
	.align		4
.L_4:
        /*0018*/ 	.byte	0x04, 0x12
        /*001a*/ 	.short	(.L_6 - .L_5)
	.align		4
.L_5:
        /*001c*/ 	.word	index@(_Z8padArrayPi)
        /*0020*/ 	.word	0x00000010
.L_6:


//--------------------- .nv.compat                --------------------------
	.section	.nv.compat,"",@"SHT_CUDA_COMPAT_INFO"
	.align	4
        /*0000*/ 	.byte	0x02, 0x09, 0x00, 0x00, 0x02, 0x02, 0x01, 0x00, 0x02, 0x05, 0x05, 0x00, 0x03, 0x07, 0x01, 0x01
        /*0010*/ 	.byte	0x02, 0x03, 0x00, 0x00, 0x02, 0x06, 0x01, 0x00, 0x04, 0x0b, 0x08, 0x00, 0x09, 0x00, 0x00, 0x00
        /*0020*/ 	.byte	0x00, 0x00, 0x00, 0x00


//--------------------- .nv.info._Z8padArrayPi    --------------------------
	.section	.nv.info._Z8padArrayPi,"",@"SHT_CUDA_INFO"
	.sectionflags	@""
	.align	4


	//----- nvinfo : EIATTR_CUDA_API_VERSION
	.align		4
        /*0000*/ 	.byte	0x04, 0x37
        /*0002*/ 	.short	(.L_8 - .L_7)
.L_7:
        /*0004*/ 	.word	0x00000082


	//----- nvinfo : EIATTR_KPARAM_INFO
	.align		4
.L_8:
        /*0008*/ 	.byte	0x04, 0x17
        /*000a*/ 	.short	(.L_10 - .L_9)
.L_9:
        /*000c*/ 	.word	0x00000000
        /*0010*/ 	.short	0x0000
        /*0012*/ 	.short	0x0000
        /*0014*/ 	.byte	0x00, 0xf5, 0x21, 0x00


	//----- nvinfo : EIATTR_SPARSE_MMA_MASK
	.align		4
.L_10:
        /*0018*/ 	.byte	0x03, 0x50
        /*001a*/ 	.short	0x0000


	//----- nvinfo : EIATTR_MAXREG_COUNT
	.align		4
        /*001c*/ 	.byte	0x03, 0x1b
        /*001e*/ 	.short	0x00ff


	//----- nvinfo : EIATTR_NUM_BARRIERS
	.align		4
        /*0020*/ 	.byte	0x02, 0x4c
        /*0022*/ 	.byte	0x01
	.zero		1


	//----- nvinfo : EIATTR_EXTERNS
	.align		4
        /*0024*/ 	.byte	0x04, 0x0f
        /*0026*/ 	.short	(.L_12 - .L_11)


	//   ....[0]....
	.align		4
.L_11:
        /*0028*/ 	.word	index@(vprintf)


	//----- nvinfo : EIATTR_MERCURY_ISA_VERSION
	.align		4
.L_12:
        /*002c*/ 	.byte	0x03, 0x5f
        /*002e*/ 	.short	0x0101


	//----- nvinfo : EIATTR_VRC_CTA_INIT_COUNT
	.align		4
        /*0030*/ 	.byte	0x02, 0x4a
	.zero		1
	.zero		1


	//----- nvinfo : EIATTR_SYSCALL_OFFSETS
	.align		4
        /*0034*/ 	.byte	0x04, 0x46
        /*0036*/ 	.short	(.L_14 - .L_13)


	//   ....[0]....
.L_13:
        /*0038*/ 	.word	0x00000210


	//----- nvinfo : EIATTR_EXIT_INSTR_OFFSETS
	.align		4
.L_14:
        /*003c*/ 	.byte	0x04, 0x1c
        /*003e*/ 	.short	(.L_16 - .L_15)


	//   ....[0]....
.L_15:
        /*0040*/ 	.word	0x00000220


	//----- nvinfo : EIATTR_CBANK_PARAM_SIZE
	.align		4
.L_16:
        /*0044*/ 	.byte	0x03, 0x19
        /*0046*/ 	.short	0x0008


	//----- nvinfo : EIATTR_PARAM_CBANK
	.align		4
        /*0048*/ 	.byte	0x04, 0x0a
        /*004a*/ 	.short	(.L_18 - .L_17)
	.align		4
.L_17:
        /*004c*/ 	.word	index@(.nv.constant0._Z8padArrayPi)
        /*0050*/ 	.short	0x0380
        /*0052*/ 	.short	0x0008


	//----- nvinfo : EIATTR_SW_WAR
	.align		4
.L_18:
        /*0054*/ 	.byte	0x04, 0x36
        /*0056*/ 	.short	(.L_20 - .L_19)
.L_19:
        /*0058*/ 	.word	0x00000008
.L_20:


//--------------------- .nv.callgraph             --------------------------
	.section	.nv.callgraph,"",@"SHT_CUDA_CALLGRAPH"
	.align	4
	.sectionentsize	8
	.align		4
        /*0000*/ 	.word	0x00000000
	.align		4
        /*0004*/ 	.word	0xffffffff
	.align		4
        /*0008*/ 	.word	index@(_Z8padArrayPi)
	.align		4
        /*000c*/ 	.word	index@(vprintf)
	.align		4
        /*0010*/ 	.word	0x00000000
	.align		4
        /*0014*/ 	.word	0xfffffffe
	.align		4
        /*0018*/ 	.word	0x00000000
	.align		4
        /*001c*/ 	.word	0xfffffffd
	.align		4
        /*0020*/ 	.word	0x00000000
	.align		4
        /*0024*/ 	.word	0xfffffffc


//--------------------- .nv.constant4             --------------------------
	.section	.nv.constant4,"a",@progbits
	.align	8
	.align		8
.nv.constant4:
        /*0000*/ 	.dword	vprintf
	.align		8
        /*0008*/ 	.dword	$str


//--------------------- .text._Z8padArrayPi       --------------------------
	.section	.text._Z8padArrayPi,"ax",@progbits
	.align	128
        .global         _Z8padArrayPi
        .type           _Z8padArrayPi,@function
        .size           _Z8padArrayPi,(.L_x_2 - _Z8padArrayPi)
        .other          _Z8padArrayPi,@"STO_CUDA_ENTRY STV_DEFAULT"
_Z8padArrayPi:
.text._Z8padArrayPi:
[----:B------:R-:W0:Y:S01]  /*0000*/  LDC R1, c[0x0][0x37c] ;  /* 0x0000df00ff017b82 */ /* 0x000e220000000800 */
[----:B------:R-:W1:Y:S01]  /*0010*/  S2R R8, SR_TID.X ;  /* 0x0000000000087919 */ /* 0x000e620000002100 */
[----:B------:R-:W2:Y:S06]  /*0020*/  LDCU UR8, c[0x0][0x2fc] ;  /* 0x00005f80ff0877ac */ /* 0x000eac0008000800 */
[----:B------:R-:W1:Y:S01]  /*0030*/  S2UR UR4, SR_CTAID.X ;  /* 0x00000000000479c3 */ /* 0x000e620000002500 */
[----:B0-----:R-:W-:Y:S01]  /*0040*/  VIADD R1, R1, 0xfffffff0 ;  /* 0xfffffff001017836 */ /* 0x001fe20000000000 */
[----:B------:R-:W0:Y:S06]  /*0050*/  LDCU.64 UR6, c[0x0][0x358] ;  /* 0x00006b00ff0677ac */ /* 0x000e2c0008000a00 */
[----:B------:R-:W1:Y:S08]  /*0060*/  LDC R3, c[0x0][0x360] ;  /* 0x0000d800ff037b82 */ /* 0x000e700000000800 */
[----:B------:R-:W3:Y:S01]  /*0070*/  LDC.64 R4, c[0x0][0x380] ;  /* 0x0000e000ff047b82 */ /* 0x000ee20000000a00 */
[----:B-1----:R-:W-:-:S04]  /*0080*/  IMAD R3, R3, UR4, R8 ;  /* 0x0000000403037c24 */ /* 0x002fc8000f8e0208 */
[----:B---3--:R-:W-:-:S05]  /*0090*/  IMAD.WIDE R4, R3, 0x4, R4 ;  /* 0x0000000403047825 */ /* 0x008fca00078e0204 */
[----:B0-----:R-:W3:Y:S01]  /*00a0*/  LDG.E R3, desc[UR6][R4.64] ;  /* 0x0000000604037981 */ /* 0x001ee2000c1e1900 */
[----:B------:R-:W0:Y:S01]  /*00b0*/  S2UR UR5, SR_CgaCtaId ;  /* 0x00000000000579c3 */ /* 0x000e220000008800 */
[----:B------:R-:W-:Y:S02]  /*00c0*/  UMOV UR4, 0x400 ;  /* 0x0000040000047882 */ /* 0x000fe40000000000 */
[----:B0-----:R-:W-:-:S06]  /*00d0*/  ULEA UR4, UR5, UR4, 0x18 ;  /* 0x0000000405047291 */ /* 0x001fcc000f8ec0ff */
[----:B------:R-:W-:-:S05]  /*00e0*/  LEA R6, R8, UR4, 0x2 ;  /* 0x0000000408067c11 */ /* 0x000fca000f8e10ff */
[----:B---3--:R0:W-:Y:S01]  /*00f0*/  STS [R6], R3 ;  /* 0x0000000306007388 */ /* 0x0081e20000000800 */
[----:B------:R-:W-:Y:S06]  /*0100*/  BAR.SYNC.DEFER_BLOCKING 0x0 ;  /* 0x0000000000007b1d */ /* 0x000fec0000010000 */
[----:B------:R1:W3:Y:S01]  /*0110*/  LDG.E R9, desc[UR6][R4.64] ;  /* 0x0000000604097981 */ /* 0x0002e2000c1e1900 */
[----:B------:R-:W-:Y:S01]  /*0120*/  SHF.R.U32.HI R0, RZ, 0x3, R8 ;  /* 0x00000003ff007819 */ /* 0x000fe20000011608 */
[----:B------:R-:W4:Y:S01]  /*0130*/  LDCU UR4, c[0x0][0x2f8] ;  /* 0x00005f00ff0477ac */ /* 0x000f220008000800 */
[----:B------:R-:W-:-:S02]  /*0140*/  MOV R2, 0x0 ;  /* 0x0000000000027802 */ /* 0x000fc40000000f00 */
[----:B------:R-:W-:Y:S01]  /*0150*/  LOP3.LUT R7, R0, 0x7c, RZ, 0xc0, !PT ;  /* 0x0000007c00077812 */ /* 0x000fe200078ec0ff */
[----:B------:R-:W1:Y:S03]  /*0160*/  LDCU.64 UR6, c[0x4][0x8] ;  /* 0x01000100ff0677ac */ /* 0x000e660008000a00 */
[----:B0-----:R-:W0:Y:S01]  /*0170*/  LDC.64 R2, c[0x4][R2] ;  /* 0x0100000002027b82 */ /* 0x001e220000000a00 */
[----:B------:R-:W-:-:S06]  /*0180*/  IMAD.IADD R0, R6, 0x1, R7 ;  /* 0x0000000106007824 */ /* 0x000fcc00078e0207 */
[----:B------:R-:W5:Y:S01]  /*0190*/  LDS R0, [R0] ;  /* 0x0000000000007984 */ /* 0x000f620000000800 */
[----:B----4-:R-:W-:Y:S02]  /*01a0*/  IADD3 R6, P0, PT, R1, UR4, RZ ;  /* 0x0000000401067c10 */ /* 0x010fe4000ff1e0ff */
[----:B-1----:R-:W-:Y:S01]  /*01b0*/  MOV R4, UR6 ;  /* 0x0000000600047c02 */ /* 0x002fe20008000f00 */
[----:B------:R-:W-:Y:S01]  /*01c0*/  IMAD.U32 R5, RZ, RZ, UR7 ;  /* 0x00000007ff057e24 */ /* 0x000fe2000f8e00ff */
[----:B--2---:R-:W-:Y:S01]  /*01d0*/  IADD3.X R7, PT, PT, RZ, UR8, RZ, P0, !PT ;  /* 0x00000008ff077c10 */ /* 0x004fe200087fe4ff */
[----:B-----5:R1:W-:Y:S04]  /*01e0*/  STL [R1+0x8], R0 ;  /* 0x0000080001007387 */ /* 0x0203e80000100800 */
[----:B0--3--:R1:W-:Y:S04]  /*01f0*/  STL.64 [R1], R8 ;  /* 0x0000000801007387 */ /* 0x0093e80000100a00 */
[----:B------:R-:W-:-:S07]  /*0200*/  LEPC R20, `(.L_x_0) ;  /* 0x000000001014794e */ /* 0x000fce0000000000 */
[----:B-1----:R-:W-:Y:S05]  /*0210*/  CALL.ABS.NOINC R2 ;  /* 0x0000000002007343 */ /* 0x002fea0003c00000 */
.L_x_0:
[----:B------:R-:W-:Y:S05]  /*0220*/  EXIT ;  /* 0x000000000000794d */ /* 0x000fea0003800000 */
.L_x_1:
[----:B------:R-:W-:-:S00]  /*0230*/  BRA `(.L_x_1) ;  /* 0xfffffffc00fc7947 */ /* 0x000fc0000383ffff */
[----:B------:R-:W-:-:S00]  /*0240*/  NOP ;  /* 0x0000000000007918 */ /* 0x000fc00000000000 */
        /* <DEDUP_REMOVED lines=11> */
.L_x_2:


//--------------------- .nv.global.init           --------------------------
	.section	.nv.global.init,"aw",@progbits
.nv.global.init:
	.type		$str,@object
	.size		$str,(.L_0 - $str)
$str:
        /*0000*/ 	.byte	0x54, 0x68, 0x72, 0x65, 0x61, 0x64, 0x20, 0x25, 0x64, 0x3a, 0x20, 0x4f, 0x72, 0x69, 0x67, 0x69
        /*0010*/ 	.byte	0x6e, 0x61, 0x6c, 0x20, 0x56, 0x61, 0x6c, 0x75, 0x65, 0x3a, 0x20, 0x25, 0x64, 0x2c, 0x20, 0x50
        /*0020*/ 	.byte	0x61, 0x64, 0x64, 0x65, 0x64, 0x20, 0x56, 0x61, 0x6c, 0x75, 0x65, 0x3a, 0x20, 0x25, 0x64, 0x0a
        /*0030*/ 	.byte	0x00
.L_0:


//--------------------- .nv.shared._Z8padArrayPi  --------------------------
	.section	.nv.shared._Z8padArrayPi,"aw",@nobits
	.sectionflags	@""
	.align	4
.nv.shared._Z8padArrayPi:
	.zero		1552


//--------------------- .nv.shared.reserved.0     --------------------------
	.section	.nv.shared.reserved.0,"aw",@nobits
	.weak		__nv_reservedSMEM_offset_0_alias
	.size		__nv_reservedSMEM_offset_0_alias, 0, 64
	.other		__nv_reservedSMEM_offset_0_alias,@"STO_CUDA_RESERVED_SHARED STV_DEFAULT"
__nv_reservedSMEM_offset_0_alias:
	.zero		0
	.zero		64


//--------------------- .nv.constant0._Z8padArrayPi --------------------------
	.section	.nv.constant0._Z8padArrayPi,"a",@progbits
	.sectionflags	@""
	.align	4
.nv.constant0._Z8padArrayPi:
	.zero		904


//--------------------- SYMBOLS --------------------------

	.type		.nv.reservedSmem.offset0,@object
	.size		.nv.reservedSmem.offset0,0x4
	.type		.nv.reservedSmem.cap,@object
	.size		.nv.reservedSmem.cap,0x4
	.type		vprintf,@function
